	.headerflags	@"EF_CUDA_TEXMODE_UNIFIED EF_CUDA_64BIT_ADDRESS EF_CUDA_ACCELERATORS EF_CUDA_SM90 EF_CUDA_VIRTUAL_SM(EF_CUDA_SM90)"
	.elftype	@"ET_EXEC"


//--------------------- .nv.info                  --------------------------
	.section	.nv.info,"",@"SHT_CUDA_INFO"
	.align	4


	//----- nvinfo : EIATTR_REGCOUNT
	.align		4
        /*0000*/ 	.byte	0x04, 0x2f
        /*0002*/ 	.short	(.L_2 - .L_1)
	.align		4
.L_1:
        /*0004*/ 	.word	index@(triton_poi_fused_convolution_elu_0)
        /*0008*/ 	.word	0x0000001e


	//----- nvinfo : EIATTR_MIN_STACK_SIZE
	.align		4
.L_2:
        /*000c*/ 	.byte	0x04, 0x12
        /*000e*/ 	.short	(.L_4 - .L_3)
	.align		4
.L_3:
        /*0010*/ 	.word	index@(triton_poi_fused_convolution_elu_0)
        /*0014*/ 	.word	0x00000000


	//----- nvinfo : EIATTR_FRAME_SIZE
	.align		4
.L_4:
        /*0018*/ 	.byte	0x04, 0x11
        /*001a*/ 	.short	(.L_6 - .L_5)
	.align		4
.L_5:
        /*001c*/ 	.word	index@(triton_poi_fused_convolution_elu_0)
        /*0020*/ 	.word	0x00000000


	//----- nvinfo : EIATTR_MIN_STACK_SIZE
	.align		4
.L_6:
        /*0024*/ 	.byte	0x04, 0x12
        /*0026*/ 	.short	(.L_8 - .L_7)
	.align		4
.L_7:
        /*0028*/ 	.word	index@(triton_poi_fused_convolution_elu_0)
        /*002c*/ 	.word	0x00000000
.L_8:


//--------------------- .nv.info.triton_poi_fused_convolution_elu_0 --------------------------
	.section	.nv.info.triton_poi_fused_convolution_elu_0,"",@"SHT_CUDA_INFO"
	.sectionflags	@""
	.align	4


	//----- nvinfo : EIATTR_CUDA_API_VERSION
	.align		4
        /*0000*/ 	.byte	0x04, 0x37
        /*0002*/ 	.short	(.L_10 - .L_9)
.L_9:
        /*0004*/ 	.word	0x0000007c


	//----- nvinfo : EIATTR_KPARAM_INFO
	.align		4
.L_10:
        /*0008*/ 	.byte	0x04, 0x17
        /*000a*/ 	.short	(.L_12 - .L_11)
.L_11:
        /*000c*/ 	.word	0x00000000
        /*0010*/ 	.short	0x0003
        /*0012*/ 	.short	0x0018
        /*0014*/ 	.byte	0x00, 0xf0, 0x11, 0x00


	//----- nvinfo : EIATTR_KPARAM_INFO
	.align		4
.L_12:
        /*0018*/ 	.byte	0x04, 0x17
        /*001a*/ 	.short	(.L_14 - .L_13)
.L_13:
        /*001c*/ 	.word	0x00000000
        /*0020*/ 	.short	0x0002
        /*0022*/ 	.short	0x0010
        /*0024*/ 	.byte	0x00, 0xf4, 0x21, 0x00


	//----- nvinfo : EIATTR_KPARAM_INFO
	.align		4
.L_14:
        /*0028*/ 	.byte	0x04, 0x17
        /*002a*/ 	.short	(.L_16 - .L_15)
.L_15:
        /*002c*/ 	.word	0x00000000
        /*0030*/ 	.short	0x0001
        /*0032*/ 	.short	0x0008
        /*0034*/ 	.byte	0x00, 0xf4, 0x21, 0x00


	//----- nvinfo : EIATTR_KPARAM_INFO
	.align		4
.L_16:
        /*0038*/ 	.byte	0x04, 0x17
        /*003a*/ 	.short	(.L_18 - .L_17)
.L_17:
        /*003c*/ 	.word	0x00000000
        /*0040*/ 	.short	0x0000
        /*0042*/ 	.short	0x0000
        /*0044*/ 	.byte	0x00, 0xf4, 0x21, 0x00


	//----- nvinfo : EIATTR_SPARSE_MMA_MASK
	.align		4
.L_18:
        /*0048*/ 	.byte	0x03, 0x50
        /*004a*/ 	.short	0x0000


	//----- nvinfo : EIATTR_MAXREG_COUNT
	.align		4
        /*004c*/ 	.byte	0x03, 0x1b
        /*004e*/ 	.short	0x00ff


	//----- nvinfo : EIATTR_EXIT_INSTR_OFFSETS
	.align		4
        /*0050*/ 	.byte	0x04, 0x1c
        /*0052*/ 	.short	(.L_20 - .L_19)


	//   ....[0]....
.L_19:
        /*0054*/ 	.word	0x00001540


	//   ....[1]....
        /*0058*/ 	.word	0x00001560


	//----- nvinfo : EIATTR_REQNTID
	.align		4
.L_20:
        /*005c*/ 	.byte	0x04, 0x10
        /*005e*/ 	.short	(.L_22 - .L_21)
.L_21:
        /*0060*/ 	.word	0x00000080
        /*0064*/ 	.word	0x00000001
        /*0068*/ 	.word	0x00000001


	//----- nvinfo : EIATTR_CBANK_PARAM_SIZE
	.align		4
.L_22:
        /*006c*/ 	.byte	0x03, 0x19
        /*006e*/ 	.short	0x001c


	//----- nvinfo : EIATTR_PARAM_CBANK
	.align		4
        /*0070*/ 	.byte	0x04, 0x0a
        /*0072*/ 	.short	(.L_24 - .L_23)
	.align		4
.L_23:
        /*0074*/ 	.word	index@(.nv.constant0.triton_poi_fused_convolution_elu_0)
        /*0078*/ 	.short	0x0210
        /*007a*/ 	.short	0x001c


	//----- nvinfo : EIATTR_SW_WAR
	.align		4
.L_24:
        /*007c*/ 	.byte	0x04, 0x36
        /*007e*/ 	.short	(.L_26 - .L_25)
.L_25:
        /*0080*/ 	.word	0x00000008
.L_26:


//--------------------- .nv.callgraph             --------------------------
	.section	.nv.callgraph,"",@"SHT_CUDA_CALLGRAPH"
	.align	4
	.sectionentsize	8
	.align		4
        /*0000*/ 	.word	0x00000000
	.align		4
        /*0004*/ 	.word	0xffffffff
	.align		4
        /*0008*/ 	.word	0x00000000
	.align		4
        /*000c*/ 	.word	0xfffffffe
	.align		4
        /*0010*/ 	.word	0x00000000
	.align		4
        /*0014*/ 	.word	0xfffffffd
	.align		4
        /*0018*/ 	.word	0x00000000
	.align		4
        /*001c*/ 	.word	0xfffffffc


//--------------------- .nv.constant4             --------------------------
	.section	.nv.constant4,"a",@progbits
	.align	8
	.align		8
.nv.constant4:
        /*0000*/ 	.dword	_$_str


//--------------------- .text.triton_poi_fused_convolution_elu_0 --------------------------
	.section	.text.triton_poi_fused_convolution_elu_0,"ax",@progbits
	.align	128
        .global         triton_poi_fused_convolution_elu_0
        .type           triton_poi_fused_convolution_elu_0,@function
        .size           triton_poi_fused_convolution_elu_0,(.L_x_1 - triton_poi_fused_convolution_elu_0)
        .other          triton_poi_fused_convolution_elu_0,@"STO_CUDA_ENTRY STV_DEFAULT"
triton_poi_fused_convolution_elu_0:
.text.triton_poi_fused_convolution_elu_0:
[----:B------:R-:W0:Y:S01]  /*0000*/  LDC R1, c[0x0][0x28] ;  /* 0x00000a00ff017b82 */ /* 0x000e220000000800 */
[----:B------:R-:W1:Y:S07]  /*0010*/  S2R R0, SR_TID.X ;  /* 0x0000000000007919 */ /* 0x000e6e0000002100 */
[----:B------:R-:W2:Y:S01]  /*0020*/  LDC.64 R20, c[0x0][0x210] ;  /* 0x00008400ff147b82 */ /* 0x000ea20000000a00 */
[----:B------:R-:W-:Y:S02]  /*0030*/  MOV R4, RZ ;  /* 0x000000ff00047202 */ /* 0x000fe40000000f00 */
[----:B------:R-:W-:Y:S01]  /*0040*/  CS2R R16, SRZ ;  /* 0x0000000000107805 */ /* 0x000fe2000001ff00 */
[----:B------:R-:W3:Y:S01]  /*0050*/  S2R R2, SR_CTAID.X ;  /* 0x0000000000027919 */ /* 0x000ee20000002500 */
[----:B------:R-:W-:Y:S01]  /*0060*/  CS2R R18, SRZ ;  /* 0x0000000000127805 */ /* 0x000fe2000001ff00 */
[----:B------:R-:W-:-:S02]  /*0070*/  ULDC.64 UR4, c[0x0][0x208] ;  /* 0x0000820000047ab9 */ /* 0x000fc40000000a00 */
[----:B------:R-:W4:Y:S01]  /*0080*/  LDC.64 R8, c[0x0][0x218] ;  /* 0x00008600ff087b82 */ /* 0x000f220000000a00 */
[----:B-1----:R-:W-:-:S04]  /*0090*/  SHF.L.U32 R0, R0, 0x2, RZ ;  /* 0x0000000200007819 */ /* 0x002fc800000006ff */
[----:B------:R-:W-:-:S05]  /*00a0*/  LOP3.LUT R0, R0, 0x1fc, RZ, 0xc0, !PT ;  /* 0x000001fc00007812 */ /* 0x000fca00078ec0ff */
[----:B---3--:R-:W-:Y:S01]  /*00b0*/  IMAD R3, R2, 0x400, R0 ;  /* 0x0000040002037824 */ /* 0x008fe200078e0200 */
[----:B------:R-:W-:-:S03]  /*00c0*/  HFMA2.MMA R2, -RZ, RZ, 0, 0 ;  /* 0x00000000ff027435 */ /* 0x000fc600000001ff */
[C---:B------:R-:W-:Y:S01]  /*00d0*/  VIADD R5, R3.reuse, 0x3 ;  /* 0x0000000303057836 */ /* 0x040fe20000000000 */
[C---:B------:R-:W-:Y:S01]  /*00e0*/  ISETP.GE.AND P1, PT, R3.reuse, 0x1e080, PT ;  /* 0x0001e0800300780c */ /* 0x040fe20003f26270 */
[----:B--2---:R-:W-:-:S04]  /*00f0*/  IMAD.WIDE R20, R3, 0x4, R20 ;  /* 0x0000000403147825 */ /* 0x004fc800078e0214 */
[----:B------:R-:W-:Y:S01]  /*0100*/  IMAD.HI R4, R5, -0x779bd671, R4 ;  /* 0x8864298f05047827 */ /* 0x000fe200078e0204 */
[----:B------:R-:W-:-:S03]  /*0110*/  HFMA2.MMA R5, -RZ, RZ, 0, 0 ;  /* 0x00000000ff057435 */ /* 0x000fc600000001ff */
[----:B------:R-:W-:-:S04]  /*0120*/  IMAD.HI R0, R3, -0x779bd671, R2 ;  /* 0x8864298f03007827 */ /* 0x000fc800078e0202 */
[----:B------:R-:W2:Y:S01]  /*0130*/  @!P1 LDG.E.128 R16, desc[UR4][R20.64] ;  /* 0x0000000414109981 */ /* 0x000ea2000c1e1d00 */
[----:B------:R-:W-:-:S04]  /*0140*/  SHF.R.U32.HI R2, RZ, 0x1f, R0 ;  /* 0x0000001fff027819 */ /* 0x000fc80000011600 */
[----:B------:R-:W-:-:S04]  /*0150*/  LEA.HI.SX32 R2, R0, R2, 0x17 ;  /* 0x0000000200027211 */ /* 0x000fc800078fbaff */
[----:B------:R-:W-:-:S04]  /*0160*/  LEA.HI R0, R2, R2, RZ, 0x5 ;  /* 0x0000000202007211 */ /* 0x000fc800078f28ff */
[----:B------:R-:W-:-:S05]  /*0170*/  LOP3.LUT R0, R0, 0xffffffe0, RZ, 0xc0, !PT ;  /* 0xffffffe000007812 */ /* 0x000fca00078ec0ff */
[----:B------:R-:W-:-:S04]  /*0180*/  IMAD.IADD R0, R2, 0x1, -R0 ;  /* 0x0000000102007824 */ /* 0x000fc800078e0a00 */
[----:B----4-:R-:W-:-:S05]  /*0190*/  IMAD.WIDE R6, R0, 0x4, R8 ;  /* 0x0000000400067825 */ /* 0x010fca00078e0208 */
[----:B------:R1:W2:Y:S01]  /*01a0*/  @!P1 LDG.E.EL R5, desc[UR4][R6.64] ;  /* 0x0000000406059981 */ /* 0x0002a2000c2e1900 */
[----:B------:R-:W-:-:S04]  /*01b0*/  SHF.R.U32.HI R0, RZ, 0x1f, R4 ;  /* 0x0000001fff007819 */ /* 0x000fc80000011604 */
[----:B------:R-:W-:-:S04]  /*01c0*/  LEA.HI.SX32 R0, R4, R0, 0x17 ;  /* 0x0000000004007211 */ /* 0x000fc800078fbaff */
[----:B------:R-:W-:-:S04]  /*01d0*/  LEA.HI R2, R0, R0, RZ, 0x5 ;  /* 0x0000000000027211 */ /* 0x000fc800078f28ff */
[----:B------:R-:W-:Y:S02]  /*01e0*/  LOP3.LUT R2, R2, 0xffffffe0, RZ, 0xc0, !PT ;  /* 0xffffffe002027812 */ /* 0x000fe400078ec0ff */
[----:B------:R-:W-:-:S03]  /*01f0*/  CS2R R14, SRZ ;  /* 0x00000000000e7805 */ /* 0x000fc6000001ff00 */
[----:B------:R-:W-:-:S04]  /*0200*/  IMAD.IADD R2, R0, 0x1, -R2 ;  /* 0x0000000100027824 */ /* 0x000fc800078e0a02 */
[----:B-1----:R-:W-:Y:S01]  /*0210*/  IMAD.WIDE R6, R2, 0x4, R8 ;  /* 0x0000000402067825 */ /* 0x002fe200078e0208 */
[----:B------:R-:W-:-:S03]  /*0220*/  IADD3 R11, R3, 0x2, RZ ;  /* 0x00000002030b7810 */ /* 0x000fc60007ffe0ff */
[----:B------:R-:W-:Y:S01]  /*0230*/  IMAD.MOV.U32 R10, RZ, RZ, RZ ;  /* 0x000000ffff0a7224 */ /* 0x000fe200078e00ff */
[----:B------:R1:W3:Y:S03]  /*0240*/  @!P1 LDG.E.EL R14, desc[UR4][R6.64] ;  /* 0x00000004060e9981 */ /* 0x0002e6000c2e1900 */
[----:B------:R-:W-:-:S05]  /*0250*/  IMAD.HI R10, R11, -0x779bd671, R10 ;  /* 0x8864298f0b0a7827 */ /* 0x000fca00078e020a */
[----:B------:R-:W-:-:S04]  /*0260*/  SHF.R.U32.HI R0, RZ, 0x1f, R10 ;  /* 0x0000001fff007819 */ /* 0x000fc8000001160a */
[----:B------:R-:W-:-:S04]  /*0270*/  LEA.HI.SX32 R0, R10, R0, 0x17 ;  /* 0x000000000a007211 */ /* 0x000fc800078fbaff */
[----:B------:R-:W-:-:S04]  /*0280*/  LEA.HI R2, R0, R0, RZ, 0x5 ;  /* 0x0000000000027211 */ /* 0x000fc800078f28ff */
[----:B------:R-:W-:Y:S01]  /*0290*/  LOP3.LUT R2, R2, 0xffffffe0, RZ, 0xc0, !PT ;  /* 0xffffffe002027812 */ /* 0x000fe200078ec0ff */
[----:B------:R-:W-:Y:S01]  /*02a0*/  IMAD.MOV.U32 R10, RZ, RZ, RZ ;  /* 0x000000ffff0a7224 */ /* 0x000fe200078e00ff */
[----:B------:R-:W-:Y:S02]  /*02b0*/  IADD3 R11, R3, 0x1, RZ ;  /* 0x00000001030b7810 */ /* 0x000fe40007ffe0ff */
[----:B------:R-:W-:Y:S01]  /*02c0*/  IADD3 R2, R0, -R2, RZ ;  /* 0x8000000200027210 */ /* 0x000fe20007ffe0ff */
[----:B------:R-:W-:Y:S02]  /*02d0*/  IMAD.MOV.U32 R13, RZ, RZ, RZ ;  /* 0x000000ffff0d7224 */ /* 0x000fe400078e00ff */
[----:B------:R-:W-:-:S04]  /*02e0*/  IMAD.HI R10, R11, -0x779bd671, R10 ;  /* 0x8864298f0b0a7827 */ /* 0x000fc800078e020a */
[----:B-1----:R-:W-:Y:S01]  /*02f0*/  IMAD.WIDE R6, R2, 0x4, R8 ;  /* 0x0000000402067825 */ /* 0x002fe200078e0208 */
[----:B------:R-:W-:-:S04]  /*0300*/  SHF.R.U32.HI R0, RZ, 0x1f, R10 ;  /* 0x0000001fff007819 */ /* 0x000fc8000001160a */
[----:B------:R1:W4:Y:S01]  /*0310*/  @!P1 LDG.E.EL R13, desc[UR4][R6.64] ;  /* 0x00000004060d9981 */ /* 0x000322000c2e1900 */
[----:B------:R-:W-:-:S04]  /*0320*/  LEA.HI.SX32 R0, R10, R0, 0x17 ;  /* 0x000000000a007211 */ /* 0x000fc800078fbaff */
[----:B------:R-:W-:-:S04]  /*0330*/  LEA.HI R2, R0, R0, RZ, 0x5 ;  /* 0x0000000000027211 */ /* 0x000fc800078f28ff */
[----:B------:R-:W-:-:S04]  /*0340*/  LOP3.LUT R2, R2, 0xffffffe0, RZ, 0xc0, !PT ;  /* 0xffffffe002027812 */ /* 0x000fc800078ec0ff */
[----:B------:R-:W-:-:S05]  /*0350*/  IADD3 R2, R0, -R2, RZ ;  /* 0x8000000200027210 */ /* 0x000fca0007ffe0ff */
[----:B-1----:R-:W-:-:S05]  /*0360*/  IMAD.WIDE R6, R2, 0x4, R8 ;  /* 0x0000000402067825 */ /* 0x002fca00078e0208 */
[----:B------:R1:W5:Y:S01]  /*0370*/  @!P1 LDG.E.EL R15, desc[UR4][R6.64] ;  /* 0x00000004060f9981 */ /* 0x000362000c2e1900 */
[----:B------:R-:W-:Y:S01]  /*0380*/  HFMA2.MMA R10, -RZ, RZ, 0, 0 ;  /* 0x00000000ff0a7435 */ /* 0x000fe200000001ff */
[----:B------:R-:W-:Y:S02]  /*0390*/  IADD3 R23, R3, 0x201, RZ ;  /* 0x0000020103177810 */ /* 0x000fe40007ffe0ff */
[----:B------:R-:W-:Y:S01]  /*03a0*/  MOV R22, RZ ;  /* 0x000000ff00167202 */ /* 0x000fe20000000f00 */
[----:B------:R-:W-:-:S04]  /*03b0*/  VIADD R11, R3, 0x200 ;  /* 0x00000200030b7836 */ /* 0x000fc80000000000 */
[----:B------:R-:W-:Y:S01]  /*03c0*/  IMAD.HI R4, R23, -0x779bd671, R22 ;  /* 0x8864298f17047827 */ /* 0x000fe200078e0216 */
[----:B-1----:R-:W-:Y:S02]  /*03d0*/  IADD3 R7, R3, 0x202, RZ ;  /* 0x0000020203077810 */ /* 0x002fe40007ffe0ff */
[----:B------:R-:W-:Y:S01]  /*03e0*/  MOV R6, RZ ;  /* 0x000000ff00067202 */ /* 0x000fe20000000f00 */
[----:B------:R-:W-:Y:S02]  /*03f0*/  VIADD R23, R3, 0x203 ;  /* 0x0000020303177836 */ /* 0x000fe40000000000 */
[----:B------:R-:W-:-:S04]  /*0400*/  IMAD.HI R0, R11, -0x779bd671, R10 ;  /* 0x8864298f0b007827 */ /* 0x000fc800078e020a */
[----:B------:R-:W-:Y:S01]  /*0410*/  IMAD.HI R7, R7, -0x779bd671, R6 ;  /* 0x8864298f07077827 */ /* 0x000fe200078e0206 */
[----:B------:R-:W-:-:S03]  /*0420*/  SHF.R.U32.HI R2, RZ, 0x1f, R0 ;  /* 0x0000001fff027819 */ /* 0x000fc60000011600 */
[----:B------:R-:W-:Y:S01]  /*0430*/  IMAD.HI R22, R23, -0x779bd671, R22 ;  /* 0x8864298f17167827 */ /* 0x000fe200078e0216 */
[----:B------:R-:W-:Y:S02]  /*0440*/  SHF.R.U32.HI R6, RZ, 0x1f, R4 ;  /* 0x0000001fff067819 */ /* 0x000fe40000011604 */
[----:B------:R-:W-:Y:S02]  /*0450*/  ISETP.GE.AND P0, PT, R11, 0x1e080, PT ;  /* 0x0001e0800b00780c */ /* 0x000fe40003f06270 */
[----:B------:R-:W-:Y:S02]  /*0460*/  SHF.R.U32.HI R10, RZ, 0x1f, R7 ;  /* 0x0000001fff0a7819 */ /* 0x000fe40000011607 */
[----:B------:R-:W-:Y:S02]  /*0470*/  SHF.R.U32.HI R11, RZ, 0x1f, R22 ;  /* 0x0000001fff0b7819 */ /* 0x000fe40000011616 */
[----:B------:R-:W-:Y:S02]  /*0480*/  LEA.HI.SX32 R0, R0, R2, 0x17 ;  /* 0x0000000200007211 */ /* 0x000fe400078fbaff */
[----:B------:R-:W-:-:S02]  /*0490*/  LEA.HI.SX32 R2, R4, R6, 0x17 ;  /* 0x0000000604027211 */ /* 0x000fc400078fbaff */
[----:B------:R-:W-:Y:S02]  /*04a0*/  LEA.HI.SX32 R4, R7, R10, 0x17 ;  /* 0x0000000a07047211 */ /* 0x000fe400078fbaff */
[----:B------:R-:W-:Y:S02]  /*04b0*/  LEA.HI.SX32 R6, R22, R11, 0x17 ;  /* 0x0000000b16067211 */ /* 0x000fe400078fbaff */
[----:B------:R-:W-:Y:S02]  /*04c0*/  LEA.HI R7, R0, R0, RZ, 0x5 ;  /* 0x0000000000077211 */ /* 0x000fe400078f28ff */
[----:B------:R-:W-:Y:S02]  /*04d0*/  LEA.HI R10, R2, R2, RZ, 0x5 ;  /* 0x00000002020a7211 */ /* 0x000fe400078f28ff */
[----:B------:R-:W-:Y:S02]  /*04e0*/  LEA.HI R11, R4, R4, RZ, 0x5 ;  /* 0x00000004040b7211 */ /* 0x000fe400078f28ff */
[----:B------:R-:W-:-:S02]  /*04f0*/  LEA.HI R12, R6, R6, RZ, 0x5 ;  /* 0x00000006060c7211 */ /* 0x000fc400078f28ff */
[----:B------:R-:W-:Y:S02]  /*0500*/  LOP3.LUT R7, R7, 0xffffffe0, RZ, 0xc0, !PT ;  /* 0xffffffe007077812 */ /* 0x000fe400078ec0ff */
[----:B------:R-:W-:Y:S02]  /*0510*/  LOP3.LUT R10, R10, 0xffffffe0, RZ, 0xc0, !PT ;  /* 0xffffffe00a0a7812 */ /* 0x000fe400078ec0ff */
[----:B------:R-:W-:Y:S02]  /*0520*/  LOP3.LUT R11, R11, 0xffffffe0, RZ, 0xc0, !PT ;  /* 0xffffffe00b0b7812 */ /* 0x000fe400078ec0ff */
[----:B------:R-:W-:Y:S01]  /*0530*/  LOP3.LUT R12, R12, 0xffffffe0, RZ, 0xc0, !PT ;  /* 0xffffffe00c0c7812 */ /* 0x000fe200078ec0ff */
[----:B------:R-:W-:Y:S01]  /*0540*/  IMAD.IADD R7, R0, 0x1, -R7 ;  /* 0x0000000100077824 */ /* 0x000fe200078e0a07 */
[----:B------:R-:W-:Y:S02]  /*0550*/  IADD3 R10, R2, -R10, RZ ;  /* 0x8000000a020a7210 */ /* 0x000fe40007ffe0ff */
[----:B------:R-:W-:Y:S01]  /*0560*/  IADD3 R22, R4, -R11, RZ ;  /* 0x8000000b04167210 */ /* 0x000fe20007ffe0ff */
[----:B------:R-:W-:Y:S01]  /*0570*/  IMAD.IADD R12, R6, 0x1, -R12 ;  /* 0x00000001060c7824 */ /* 0x000fe200078e0a0c */
[----:B------:R-:W-:Y:S01]  /*0580*/  HFMA2.MMA R0, -RZ, RZ, 0, 0 ;  /* 0x00000000ff007435 */ /* 0x000fe200000001ff */
[----:B------:R-:W-:-:S04]  /*0590*/  IMAD.WIDE R6, R7, 0x4, R8 ;  /* 0x0000000407067825 */ /* 0x000fc800078e0208 */
[----:B------:R-:W-:-:S04]  /*05a0*/  IMAD.WIDE R10, R10, 0x4, R8 ;  /* 0x000000040a0a7825 */ /* 0x000fc800078e0208 */
[--C-:B------:R-:W-:Y:S01]  /*05b0*/  IMAD.WIDE R22, R22, 0x4, R8.reuse ;  /* 0x0000000416167825 */ /* 0x100fe200078e0208 */
[----:B------:R-:W5:Y:S03]  /*05c0*/  @!P0 LDG.E.EL R0, desc[UR4][R6.64] ;  /* 0x0000000406008981 */ /* 0x000f66000c2e1900 */
[----:B------:R-:W-:-:S04]  /*05d0*/  IMAD.WIDE R8, R12, 0x4, R8 ;  /* 0x000000040c087825 */ /* 0x000fc800078e0208 */
[----:B------:R-:W-:-:S06]  /*05e0*/  IMAD.MOV.U32 R12, RZ, RZ, RZ ;  /* 0x000000ffff0c7224 */ /* 0x000fcc00078e00ff */
[----:B------:R1:W5:Y:S02]  /*05f0*/  @!P0 LDG.E.EL R12, desc[UR4][R22.64] ;  /* 0x00000004160c8981 */ /* 0x000364000c2e1900 */
[----:B-1----:R-:W-:Y:S01]  /*0600*/  HFMA2.MMA R22, -RZ, RZ, 0, 0 ;  /* 0x00000000ff167435 */ /* 0x002fe200000001ff */
[----:B------:R-:W-:-:S09]  /*0610*/  MOV R23, 0x3ab5ebe6 ;  /* 0x3ab5ebe600177802 */ /* 0x000fd20000000f00 */
[----:B------:R-:W5:Y:S01]  /*0620*/  @!P0 LDG.E.EL R22, desc[UR4][R8.64] ;  /* 0x0000000408168981 */ /* 0x000f62000c2e1900 */
[----:B--2---:R-:W-:-:S04]  /*0630*/  FADD R24, R5, R16 ;  /* 0x0000001005187221 */ /* 0x004fc80000000000 */
[----:B------:R-:W-:-:S06]  /*0640*/  FMUL R25, R24, 1.4426950216293334961 ;  /* 0x3fb8aa3b18197820 */ /* 0x000fcc0000400000 */
[----:B------:R-:W1:Y:S01]  /*0650*/  FRND R25, R25 ;  /* 0x0000001900197307 */ /* 0x000e620000201000 */
[----:B------:R-:W-:-:S05]  /*0660*/  FADD.FTZ R2, |R24|, -RZ ;  /* 0x800000ff18027221 */ /* 0x000fca0000010200 */
[----:B------:R-:W-:Y:S01]  /*0670*/  FSETP.GEU.AND P2, PT, R2, 0.40999999642372131348, PT ;  /* 0x3ed1eb850200780b */ /* 0x000fe20003f4e000 */
[----:B------:R-:W-:Y:S01]  /*0680*/  FADD R4, R5, R16 ;  /* 0x0000001005047221 */ /* 0x000fe20000000000 */
[----:B------:R-:W-:-:S06]  /*0690*/  MOV R2, RZ ;  /* 0x000000ff00027202 */ /* 0x000fcc0000000f00 */
[----:B------:R2:W5:Y:S01]  /*06a0*/  @!P0 LDG.E.EL R2, desc[UR4][R10.64] ;  /* 0x000000040a028981 */ /* 0x000562000c2e1900 */
[----:B-1----:R-:W-:Y:S01]  /*06b0*/  FSEL R25, R25, RZ, P2 ;  /* 0x000000ff19197208 */ /* 0x002fe20001000000 */
[----:B---3--:R-:W-:-:S04]  /*06c0*/  FADD R7, R14, R19 ;  /* 0x000000130e077221 */ /* 0x008fc80000000000 */
[----:B------:R-:W-:-:S04]  /*06d0*/  FFMA.FTZ R6, -R25, 0.693145751953125, R4 ;  /* 0x3f31720019067823 */ /* 0x000fc80000010104 */
[----:B------:R-:W-:Y:S01]  /*06e0*/  FFMA.FTZ R6, -R25, 1.428606765330187045e-06, R6 ;  /* 0x35bfbe8e19067823 */ /* 0x000fe20000010106 */
[----:B0-2---:R-:W-:Y:S01]  /*06f0*/  FMUL R10, R7, 1.4426950216293334961 ;  /* 0x3fb8aa3b070a7820 */ /* 0x005fe20000400000 */
[----:B------:R-:W-:Y:S02]  /*0700*/  FSETP.NEU.AND P4, PT, R25, 128, PT ;  /* 0x430000001900780b */ /* 0x000fe40003f8d000 */
[----:B------:R-:W-:-:S03]  /*0710*/  FFMA.FTZ R8, R6, R23, 0.0083824126049876213074 ;  /* 0x3c09566306087423 */ /* 0x000fc60000010017 */
[----:B------:R-:W0:Y:S01]  /*0720*/  FRND R10, R10 ;  /* 0x0000000a000a7307 */ /* 0x000e220000201000 */
[----:B------:R-:W-:Y:S01]  /*0730*/  FFMA.FTZ R8, R6, R8, 0.041667830199003219604 ;  /* 0x3d2aabe306087423 */ /* 0x000fe20000010008 */
[----:B------:R-:W-:-:S03]  /*0740*/  FSEL R9, R25, 127, P4 ;  /* 0x42fe000019097808 */ /* 0x000fc60002000000 */
[----:B------:R-:W-:Y:S01]  /*0750*/  FFMA.FTZ R11, R6, R8, 0.16666397452354431152 ;  /* 0x3e2aa9f6060b7423 */ /* 0x000fe20000010008 */
[----:B------:R-:W-:Y:S02]  /*0760*/  FADD.FTZ R8, |R7|, -RZ ;  /* 0x800000ff07087221 */ /* 0x000fe40000010200 */
[----:B------:R-:W1:Y:S03]  /*0770*/  MUFU.EX2 R9, R9 ;  /* 0x0000000900097308 */ /* 0x000e660000000800 */
[----:B------:R-:W-:Y:S01]  /*0780*/  FSETP.GEU.AND P2, PT, R8, 0.40999999642372131348, PT ;  /* 0x3ed1eb850800780b */ /* 0x000fe20003f4e000 */
[----:B------:R-:W-:-:S03]  /*0790*/  FFMA.FTZ R11, R6, R11, 0.49999994039535522461 ;  /* 0x3efffffe060b7423 */ /* 0x000fc6000001000b */
[----:B0-----:R-:W-:Y:S01]  /*07a0*/  FSEL R8, R10, RZ, P2 ;  /* 0x000000ff0a087208 */ /* 0x001fe20001000000 */
[----:B------:R-:W-:Y:S01]  /*07b0*/  FMUL R11, R6, R11 ;  /* 0x0000000b060b7220 */ /* 0x000fe20000400000 */
[----:B------:R-:W-:-:S03]  /*07c0*/  FSETP.GT.AND P5, PT, R16, -R5, PT ;  /* 0x800000051000720b */ /* 0x000fc60003fa4000 */
[----:B------:R-:W-:Y:S01]  /*07d0*/  FFMA.FTZ R5, -R8, 0.693145751953125, R7 ;  /* 0x3f31720008057823 */ /* 0x000fe20000010107 */
[----:B------:R-:W-:Y:S01]  /*07e0*/  FFMA.FTZ R11, R6, R11, R6 ;  /* 0x0000000b060b7223 */ /* 0x000fe20000010006 */
[----:B----4-:R-:W-:Y:S01]  /*07f0*/  FADD R6, R13, R18 ;  /* 0x000000120d067221 */ /* 0x010fe20000000000 */
[C---:B-1----:R-:W-:Y:S01]  /*0800*/  FADD R10, R9.reuse, -1 ;  /* 0xbf800000090a7421 */ /* 0x042fe20000000000 */
[C---:B------:R-:W-:Y:S01]  /*0810*/  FFMA.FTZ R5, -R8.reuse, 1.428606765330187045e-06, R5 ;  /* 0x35bfbe8e08057823 */ /* 0x040fe20000010105 */
[----:B------:R-:W-:Y:S02]  /*0820*/  FSETP.NEU.AND P3, PT, R8, 128, PT ;  /* 0x430000000800780b */ /* 0x000fe40003f6d000 */
[----:B------:R-:W-:Y:S01]  /*0830*/  FFMA.FTZ R10, R9, R11, R10 ;  /* 0x0000000b090a7223 */ /* 0x000fe2000001000a */
[----:B------:R-:W-:Y:S01]  /*0840*/  FFMA.FTZ R16, R5, R23, 0.0083824126049876213074 ;  /* 0x3c09566305107423 */ /* 0x000fe20000010017 */
[----:B------:R-:W-:Y:S01]  /*0850*/  FMUL R11, R6, 1.4426950216293334961 ;  /* 0x3fb8aa3b060b7820 */ /* 0x000fe20000400000 */
[----:B------:R-:W-:-:S02]  /*0860*/  FSEL R9, R8, 127, P3 ;  /* 0x42fe000008097808 */ /* 0x000fc40001800000 */
[----:B------:R-:W-:-:S03]  /*0870*/  FFMA.FTZ R16, R5, R16, 0.041667830199003219604 ;  /* 0x3d2aabe305107423 */ /* 0x000fc60000010010 */
[----:B------:R-:W0:Y:S01]  /*0880*/  FRND R11, R11 ;  /* 0x0000000b000b7307 */ /* 0x000e220000201000 */
[----:B------:R-:W-:Y:S01]  /*0890*/  FFMA.FTZ R16, R5, R16, 0.16666397452354431152 ;  /* 0x3e2aa9f605107423 */ /* 0x000fe20000010010 */
[----:B------:R-:W-:Y:S02]  /*08a0*/  FSETP.NEU.AND P2, PT, R24, RZ, PT ;  /* 0x000000ff1800720b */ /* 0x000fe40003f4d000 */
[----:B------:R-:W-:-:S04]  /*08b0*/  FSEL R25, R25, 127, P4 ;  /* 0x42fe000019197808 */ /* 0x000fc80002000000 */
[----:B------:R-:W1:Y:S01]  /*08c0*/  MUFU.EX2 R9, R9 ;  /* 0x0000000900097308 */ /* 0x000e620000000800 */
[----:B------:R-:W-:Y:S01]  /*08d0*/  FFMA.FTZ R24, R5, R16, 0.49999994039535522461 ;  /* 0x3efffffe05187423 */ /* 0x000fe20000010010 */
[----:B------:R-:W-:Y:S01]  /*08e0*/  FADD.FTZ R16, |R6|, -RZ ;  /* 0x800000ff06107221 */ /* 0x000fe20000010200 */
[----:B------:R-:W-:Y:S01]  /*08f0*/  @!P4 FADD R10, R10, R10 ;  /* 0x0000000a0a0ac221 */ /* 0x000fe20000000000 */
[----:B------:R-:W-:Y:S01]  /*0900*/  FSETP.GT.AND P4, PT, R25, 128, PT ;  /* 0x430000001900780b */ /* 0x000fe20003f84000 */
[----:B------:R-:W-:Y:S02]  /*0910*/  FMUL R24, R5, R24 ;  /* 0x0000001805187220 */ /* 0x000fe40000400000 */
[----:B------:R-:W-:Y:S02]  /*0920*/  FSETP.GEU.AND P6, PT, R16, 0.40999999642372131348, PT ;  /* 0x3ed1eb851000780b */ /* 0x000fe40003fce000 */
[----:B------:R-:W-:Y:S02]  /*0930*/  FSEL R10, R10, +INF , !P4 ;  /* 0x7f8000000a0a7808 */ /* 0x000fe40006000000 */
[----:B------:R-:W-:Y:S01]  /*0940*/  FSETP.GT.AND P4, PT, R19, -R14, PT ;  /* 0x8000000e1300720b */ /* 0x000fe20003f84000 */
[----:B------:R-:W-:Y:S01]  /*0950*/  FFMA.FTZ R24, R5, R24, R5 ;  /* 0x0000001805187223 */ /* 0x000fe20000010005 */
[----:B0-----:R-:W-:Y:S01]  /*0960*/  FSEL R14, R11, RZ, P6 ;  /* 0x000000ff0b0e7208 */ /* 0x001fe20003000000 */
[----:B-1----:R-:W-:Y:S01]  /*0970*/  FADD R11, R9, -1 ;  /* 0xbf800000090b7421 */ /* 0x002fe20000000000 */
[----:B-----5:R-:W-:Y:S01]  /*0980*/  FADD R5, R15, R17 ;  /* 0x000000110f057221 */ /* 0x020fe20000000000 */
[----:B------:R-:W-:-:S02]  /*0990*/  FSETP.GEU.AND P6, PT, R25, -25, PT ;  /* 0xc1c800001900780b */ /* 0x000fc40003fce000 */
[----:B------:R-:W-:Y:S01]  /*09a0*/  FFMA.FTZ R11, R9, R24, R11 ;  /* 0x00000018090b7223 */ /* 0x000fe2000001000b */
[----:B------:R-:W-:Y:S01]  /*09b0*/  FFMA.FTZ R9, -R14, 0.693145751953125, R6 ;  /* 0x3f3172000e097823 */ /* 0x000fe20000010106 */
[----:B------:R-:W-:Y:S01]  /*09c0*/  FMUL R25, R5, 1.4426950216293334961 ;  /* 0x3fb8aa3b05197820 */ /* 0x000fe20000400000 */
[----:B------:R-:W-:Y:S01]  /*09d0*/  FADD R16, R4, R4 ;  /* 0x0000000404107221 */ /* 0x000fe20000000000 */
[----:B------:R-:W-:Y:S01]  /*09e0*/  @P2 FSEL R16, R10, -1, P6 ;  /* 0xbf8000000a102808 */ /* 0x000fe20003000000 */
[C---:B------:R-:W-:Y:S01]  /*09f0*/  FFMA.FTZ R9, -R14.reuse, 1.428606765330187045e-06, R9 ;  /* 0x35bfbe8e0e097823 */ /* 0x040fe20000010109 */
[----:B------:R-:W-:Y:S02]  /*0a00*/  FSETP.NEU.AND P2, PT, R14, 128, PT ;  /* 0x430000000e00780b */ /* 0x000fe40003f4d000 */
[----:B------:R-:W0:Y:S01]  /*0a10*/  FRND R25, R25 ;  /* 0x0000001900197307 */ /* 0x000e220000201000 */
[----:B------:R-:W-:Y:S01]  /*0a20*/  FFMA.FTZ R10, R9, R23, 0.0083824126049876213074 ;  /* 0x3c095663090a7423 */ /* 0x000fe20000010017 */
[----:B------:R-:W-:-:S02]  /*0a30*/  FSEL R8, R8, 127, P3 ;  /* 0x42fe000008087808 */ /* 0x000fc40001800000 */
[----:B------:R-:W-:Y:S01]  /*0a40*/  FSEL R24, R14, 127, P2 ;  /* 0x42fe00000e187808 */ /* 0x000fe20001000000 */
[----:B------:R-:W-:Y:S01]  /*0a50*/  FFMA.FTZ R19, R9, R10, 0.041667830199003219604 ;  /* 0x3d2aabe309137423 */ /* 0x000fe2000001000a */
[----:B------:R-:W-:Y:S01]  /*0a60*/  @!P3 FADD R11, R11, R11 ;  /* 0x0000000b0b0bb221 */ /* 0x000fe20000000000 */
[----:B------:R-:W-:Y:S01]  /*0a70*/  FSETP.GT.AND P6, PT, R8, 128, PT ;  /* 0x430000000800780b */ /* 0x000fe20003fc4000 */
[----:B------:R-:W-:Y:S02]  /*0a80*/  FADD.FTZ R10, |R5|, -RZ ;  /* 0x800000ff050a7221 */ /* 0x000fe40000010200 */
[----:B------:R-:W1:Y:S01]  /*0a90*/  MUFU.EX2 R24, R24 ;  /* 0x0000001800187308 */ /* 0x000e620000000800 */
[----:B------:R-:W-:Y:S01]  /*0aa0*/  FSETP.NEU.AND P3, PT, R7, RZ, PT ;  /* 0x000000ff0700720b */ /* 0x000fe20003f6d000 */
[----:B------:R-:W-:Y:S01]  /*0ab0*/  FFMA.FTZ R19, R9, R19, 0.16666397452354431152 ;  /* 0x3e2aa9f609137423 */ /* 0x000fe20000010013 */
[----:B------:R-:W-:Y:S02]  /*0ac0*/  FSEL R11, R11, +INF , !P6 ;  /* 0x7f8000000b0b7808 */ /* 0x000fe40007000000 */
[----:B------:R-:W-:Y:S01]  /*0ad0*/  FSETP.GEU.AND P6, PT, R10, 0.40999999642372131348, PT ;  /* 0x3ed1eb850a00780b */ /* 0x000fe20003fce000 */
[----:B------:R-:W-:-:S03]  /*0ae0*/  FFMA.FTZ R19, R9, R19, 0.49999994039535522461 ;  /* 0x3efffffe09137423 */ /* 0x000fc60000010013 */
[----:B0-----:R-:W-:Y:S01]  /*0af0*/  FSEL R25, R25, RZ, P6 ;  /* 0x000000ff19197208 */ /* 0x001fe20003000000 */
[----:B------:R-:W-:Y:S01]  /*0b00*/  FMUL R10, R9, R19 ;  /* 0x00000013090a7220 */ /* 0x000fe20000400000 */
[----:B------:R-:W-:Y:S01]  /*0b10*/  FSETP.GEU.AND P6, PT, R8, -25, PT ;  /* 0xc1c800000800780b */ /* 0x000fe20003fce000 */
[----:B------:R-:W-:Y:S02]  /*0b20*/  FADD R19, R7, R7 ;  /* 0x0000000707137221 */ /* 0x000fe40000000000 */
[----:B------:R-:W-:Y:S01]  /*0b30*/  FFMA.FTZ R8, -R25, 0.693145751953125, R5 ;  /* 0x3f31720019087823 */ /* 0x000fe20000010105 */
[----:B------:R-:W-:Y:S01]  /*0b40*/  FFMA.FTZ R10, R9, R10, R9 ;  /* 0x0000000a090a7223 */ /* 0x000fe20000010009 */
[----:B------:R-:W-:Y:S01]  /*0b50*/  @P3 FSEL R19, R11, -1, P6 ;  /* 0xbf8000000b133808 */ /* 0x000fe20003000000 */
[----:B-1----:R-:W-:Y:S01]  /*0b60*/  FADD R9, R24, -1 ;  /* 0xbf80000018097421 */ /* 0x002fe20000000000 */
[C---:B------:R-:W-:Y:S01]  /*0b70*/  FFMA.FTZ R8, -R25.reuse, 1.428606765330187045e-06, R8 ;  /* 0x35bfbe8e19087823 */ /* 0x040fe20000010108 */
[----:B------:R-:W-:-:S02]  /*0b80*/  FSETP.NEU.AND P3, PT, R25, 128, PT ;  /* 0x430000001900780b */ /* 0x000fc40003f6d000 */
[----:B------:R-:W-:Y:S01]  /*0b90*/  FFMA.FTZ R24, R24, R10, R9 ;  /* 0x0000000a18187223 */ /* 0x000fe20000010009 */
[----:B------:R-:W-:Y:S01]  /*0ba0*/  FFMA.FTZ R9, R8, R23, 0.0083824126049876213074 ;  /* 0x3c09566308097423 */ /* 0x000fe20000010017 */
[----:B------:R-:W-:-:S03]  /*0bb0*/  FSEL R26, R25, 127, P3 ;  /* 0x42fe0000191a7808 */ /* 0x000fc60001800000 */
[----:B------:R-:W-:-:S03]  /*0bc0*/  FFMA.FTZ R9, R8, R9, 0.041667830199003219604 ;  /* 0x3d2aabe308097423 */ /* 0x000fc60000010009 */
[----:B------:R-:W0:Y:S01]  /*0bd0*/  MUFU.EX2 R26, R26 ;  /* 0x0000001a001a7308 */ /* 0x000e220000000800 */
[----:B------:R-:W-:-:S04]  /*0be0*/  FFMA.FTZ R9, R8, R9, 0.16666397452354431152 ;  /* 0x3e2aa9f608097423 */ /* 0x000fc80000010009 */
[----:B------:R-:W-:-:S04]  /*0bf0*/  FFMA.FTZ R9, R8, R9, 0.49999994039535522461 ;  /* 0x3efffffe08097423 */ /* 0x000fc80000010009 */
[----:B------:R-:W-:-:S04]  /*0c00*/  FMUL R9, R8, R9 ;  /* 0x0000000908097220 */ /* 0x000fc80000400000 */
[----:B------:R-:W-:Y:S01]  /*0c10*/  FFMA.FTZ R9, R8, R9, R8 ;  /* 0x0000000908097223 */ /* 0x000fe20000010008 */
[----:B0-----:R-:W-:Y:S01]  /*0c20*/  FADD R8, R26, -1 ;  /* 0xbf8000001a087421 */ /* 0x001fe20000000000 */
[----:B------:R-:W-:-:S03]  /*0c30*/  CS2R R10, SRZ ;  /* 0x00000000000a7805 */ /* 0x000fc6000001ff00 */
[----:B------:R-:W-:Y:S01]  /*0c40*/  FFMA.FTZ R26, R26, R9, R8 ;  /* 0x000000091a1a7223 */ /* 0x000fe20000010008 */
[----:B------:R-:W-:-:S06]  /*0c50*/  CS2R R8, SRZ ;  /* 0x0000000000087805 */ /* 0x000fcc000001ff00 */
[----:B------:R-:W2:Y:S01]  /*0c60*/  @!P0 LDG.E.128 R8, desc[UR4][R20.64+0x800] ;  /* 0x0008000414088981 */ /* 0x000ea2000c1e1d00 */
[----:B------:R-:W-:Y:S02]  /*0c70*/  FSEL R27, R14, 127, P2 ;  /* 0x42fe00000e1b7808 */ /* 0x000fe40001000000 */
[----:B------:R-:W-:Y:S01]  /*0c80*/  FSETP.NEU.AND P6, PT, R6, RZ, PT ;  /* 0x000000ff0600720b */ /* 0x000fe20003fcd000 */
[----:B------:R-:W-:Y:S01]  /*0c90*/  @!P2 FADD R24, R24, R24 ;  /* 0x000000181818a221 */ /* 0x000fe20000000000 */
[----:B------:R-:W-:-:S04]  /*0ca0*/  FSETP.GT.AND P2, PT, R27, 128, PT ;  /* 0x430000001b00780b */ /* 0x000fc80003f44000 */
[----:B------:R-:W-:Y:S02]  /*0cb0*/  FSEL R14, R24, +INF , !P2 ;  /* 0x7f800000180e7808 */ /* 0x000fe40005000000 */
[----:B------:R-:W-:Y:S01]  /*0cc0*/  FSETP.GEU.AND P2, PT, R27, -25, PT ;  /* 0xc1c800001b00780b */ /* 0x000fe20003f4e000 */
[----:B------:R-:W-:Y:S01]  /*0cd0*/  FADD R24, R6, R6 ;  /* 0x0000000606187221 */ /* 0x000fe20000000000 */
[----:B------:R-:W-:-:S03]  /*0ce0*/  FSEL R25, R25, 127, P3 ;  /* 0x42fe000019197808 */ /* 0x000fc60001800000 */
[----:B------:R-:W-:Y:S02]  /*0cf0*/  @P6 FSEL R24, R14, -1, P2 ;  /* 0xbf8000000e186808 */ /* 0x000fe40001000000 */
[----:B------:R-:W-:Y:S01]  /*0d00*/  FSETP.NEU.AND P2, PT, R5, RZ, PT ;  /* 0x000000ff0500720b */ /* 0x000fe20003f4d000 */
[----:B------:R-:W-:Y:S01]  /*0d10*/  @!P3 FADD R26, R26, R26 ;  /* 0x0000001a1a1ab221 */ /* 0x000fe20000000000 */
[----:B------:R-:W-:Y:S02]  /*0d20*/  FSETP.GT.AND P3, PT, R18, -R13, PT ;  /* 0x8000000d1200720b */ /* 0x000fe40003f64000 */
[----:B------:R-:W-:-:S04]  /*0d30*/  FSETP.GT.AND P6, PT, R25, 128, PT ;  /* 0x430000001900780b */ /* 0x000fc80003fc4000 */
[----:B------:R-:W-:Y:S02]  /*0d40*/  FSEL R26, R26, +INF , !P6 ;  /* 0x7f8000001a1a7808 */ /* 0x000fe40007000000 */
[----:B------:R-:W-:Y:S01]  /*0d50*/  FSETP.GEU.AND P6, PT, R25, -25, PT ;  /* 0xc1c800001900780b */ /* 0x000fe20003fce000 */
[----:B------:R-:W-:-:S03]  /*0d60*/  FADD R25, R5, R5 ;  /* 0x0000000505197221 */ /* 0x000fc60000000000 */
[----:B------:R-:W-:Y:S02]  /*0d70*/  @P2 FSEL R25, R26, -1, P6 ;  /* 0xbf8000001a192808 */ /* 0x000fe40003000000 */
[----:B------:R-:W-:Y:S02]  /*0d80*/  FSETP.GT.AND P2, PT, R17, -R15, PT ;  /* 0x8000000f1100720b */ /* 0x000fe40003f44000 */
[----:B------:R-:W-:Y:S01]  /*0d90*/  FSEL R16, R4, R16, P5 ;  /* 0x0000001004107208 */ /* 0x000fe20002800000 */
[----:B------:R0:W-:Y:S01]  /*0da0*/  @!P1 STG.E.128 desc[UR4][R20.64], R4 ;  /* 0x0000000414009986 */ /* 0x0001e2000c101d04 */
[----:B------:R-:W-:Y:S01]  /*0db0*/  FSEL R19, R7, R19, P4 ;  /* 0x0000001307137208 */ /* 0x000fe20002000000 */
[----:B--2---:R-:W-:-:S04]  /*0dc0*/  FADD R14, R12, R10 ;  /* 0x0000000a0c0e7221 */ /* 0x004fc80000000000 */
[----:B------:R-:W-:Y:S01]  /*0dd0*/  FMUL R18, R14, 1.4426950216293334961 ;  /* 0x3fb8aa3b0e127820 */ /* 0x000fe20000400000 */
[----:B------:R-:W-:-:S05]  /*0de0*/  FADD R13, R2, R9 ;  /* 0x00000009020d7221 */ /* 0x000fca0000000000 */
[----:B------:R-:W1:Y:S01]  /*0df0*/  FRND R18, R18 ;  /* 0x0000001200127307 */ /* 0x000e620000201000 */
[----:B------:R-:W-:Y:S01]  /*0e00*/  FMUL R26, R13, 1.4426950216293334961 ;  /* 0x3fb8aa3b0d1a7820 */ /* 0x000fe20000400000 */
[----:B------:R-:W-:-:S05]  /*0e10*/  FADD.FTZ R15, |R14|, -RZ ;  /* 0x800000ff0e0f7221 */ /* 0x000fca0000010200 */
[----:B------:R-:W-:Y:S01]  /*0e20*/  FSETP.GEU.AND P6, PT, R15, 0.40999999642372131348, PT ;  /* 0x3ed1eb850f00780b */ /* 0x000fe20003fce000 */
[----:B------:R-:W2:Y:S01]  /*0e30*/  FRND R26, R26 ;  /* 0x0000001a001a7307 */ /* 0x000ea20000201000 */
[----:B------:R-:W-:Y:S02]  /*0e40*/  FADD.FTZ R15, |R13|, -RZ ;  /* 0x800000ff0d0f7221 */ /* 0x000fe40000010200 */
[----:B-1----:R-:W-:-:S03]  /*0e50*/  FSEL R18, R18, RZ, P6 ;  /* 0x000000ff12127208 */ /* 0x002fc60003000000 */
[----:B------:R-:W-:Y:S02]  /*0e60*/  FSETP.GEU.AND P6, PT, R15, 0.40999999642372131348, PT ;  /* 0x3ed1eb850f00780b */ /* 0x000fe40003fce000 */
[----:B------:R-:W-:Y:S01]  /*0e70*/  FFMA.FTZ R15, -R18, 0.693145751953125, R14 ;  /* 0x3f317200120f7823 */ /* 0x000fe2000001010e */
[----:B------:R-:W-:Y:S02]  /*0e80*/  FSETP.GT.AND P5, PT, R10, -R12, PT ;  /* 0x8000000c0a00720b */ /* 0x000fe40003fa4000 */
[----:B--2---:R-:W-:Y:S01]  /*0e90*/  FSEL R26, R26, RZ, P6 ;  /* 0x000000ff1a1a7208 */ /* 0x004fe20003000000 */
[C---:B------:R-:W-:Y:S01]  /*0ea0*/  FFMA.FTZ R10, -R18.reuse, 1.428606765330187045e-06, R15 ;  /* 0x35bfbe8e120a7823 */ /* 0x040fe2000001010f */
[----:B------:R-:W-:-:S03]  /*0eb0*/  FSETP.NEU.AND P6, PT, R18, 128, PT ;  /* 0x430000001200780b */ /* 0x000fc60003fcd000 */
[----:B------:R-:W-:Y:S01]  /*0ec0*/  FFMA.FTZ R12, R10, R23, 0.0083824126049876213074 ;  /* 0x3c0956630a0c7423 */ /* 0x000fe20000010017 */
[----:B------:R-:W-:-:S03]  /*0ed0*/  FSEL R15, R18, 127, P6 ;  /* 0x42fe0000120f7808 */ /* 0x000fc60003000000 */
[C---:B------:R-:W-:Y:S02]  /*0ee0*/  FFMA.FTZ R17, R10.reuse, R12, 0.041667830199003219604 ;  /* 0x3d2aabe30a117423 */ /* 0x040fe4000001000c */
[----:B------:R-:W1:Y:S02]  /*0ef0*/  MUFU.EX2 R12, R15 ;  /* 0x0000000f000c7308 */ /* 0x000e640000000800 */
[----:B------:R-:W-:-:S04]  /*0f00*/  FFMA.FTZ R17, R10, R17, 0.16666397452354431152 ;  /* 0x3e2aa9f60a117423 */ /* 0x000fc80000010011 */
[----:B------:R-:W-:-:S04]  /*0f10*/  FFMA.FTZ R17, R10, R17, 0.49999994039535522461 ;  /* 0x3efffffe0a117423 */ /* 0x000fc80000010011 */
[----:B------:R-:W-:-:S04]  /*0f20*/  FMUL R17, R10, R17 ;  /* 0x000000110a117220 */ /* 0x000fc80000400000 */
[----:B------:R-:W-:Y:S01]  /*0f30*/  FFMA.FTZ R10, R10, R17, R10 ;  /* 0x000000110a0a7223 */ /* 0x000fe2000001000a */
[----:B-1----:R-:W-:-:S04]  /*0f40*/  FADD R17, R12, -1 ;  /* 0xbf8000000c117421 */ /* 0x002fc80000000000 */
[----:B------:R-:W-:Y:S01]  /*0f50*/  FFMA.FTZ R10, R12, R10, R17 ;  /* 0x0000000a0c0a7223 */ /* 0x000fe20000010011 */
[----:B------:R-:W-:-:S04]  /*0f60*/  FADD R12, R0, R8 ;  /* 0x00000008000c7221 */ /* 0x000fc80000000000 */
[----:B0-----:R-:W-:-:S06]  /*0f70*/  FMUL R4, R12, 1.4426950216293334961 ;  /* 0x3fb8aa3b0c047820 */ /* 0x001fcc0000400000 */
[----:B------:R-:W0:Y:S01]  /*0f80*/  FRND R4, R4 ;  /* 0x0000000400047307 */ /* 0x000e220000201000 */
[----:B------:R-:W-:Y:S01]  /*0f90*/  FADD.FTZ R7, |R12|, -RZ ;  /* 0x800000ff0c077221 */ /* 0x000fe20000010200 */
[----:B------:R-:W-:-:S04]  /*0fa0*/  FFMA.FTZ R17, -R26, 0.693145751953125, R13 ;  /* 0x3f3172001a117823 */ /* 0x000fc8000001010d */
[----:B------:R-:W-:Y:S01]  /*0fb0*/  FSETP.GEU.AND P4, PT, R7, 0.40999999642372131348, PT ;  /* 0x3ed1eb850700780b */ /* 0x000fe20003f8e000 */
[----:B------:R-:W-:-:S04]  /*0fc0*/  FFMA.FTZ R17, -R26, 1.428606765330187045e-06, R17 ;  /* 0x35bfbe8e1a117823 */ /* 0x000fc80000010111 */
[C---:B------:R-:W-:Y:S01]  /*0fd0*/  FFMA.FTZ R18, R17.reuse, R23, 0.0083824126049876213074 ;  /* 0x3c09566311127423 */ /* 0x040fe20000010017 */
[----:B0-----:R-:W-:Y:S02]  /*0fe0*/  FSEL R4, R4, RZ, P4 ;  /* 0x000000ff04047208 */ /* 0x001fe40002000000 */
[----:B------:R-:W-:Y:S01]  /*0ff0*/  FSETP.NEU.AND P4, PT, R26, 128, PT ;  /* 0x430000001a00780b */ /* 0x000fe20003f8d000 */
[----:B------:R-:W-:-:S03]  /*1000*/  FFMA.FTZ R18, R17, R18, 0.041667830199003219604 ;  /* 0x3d2aabe311127423 */ /* 0x000fc60000010012 */
[----:B------:R-:W-:Y:S01]  /*1010*/  FSEL R26, R26, 127, P4 ;  /* 0x42fe00001a1a7808 */ /* 0x000fe20002000000 */
[----:B------:R-:W-:-:S03]  /*1020*/  FFMA.FTZ R18, R17, R18, 0.16666397452354431152 ;  /* 0x3e2aa9f611127423 */ /* 0x000fc60000010012 */
[----:B------:R-:W0:Y:S01]  /*1030*/  MUFU.EX2 R7, R26 ;  /* 0x0000001a00077308 */ /* 0x000e220000000800 */
[----:B------:R-:W-:-:S04]  /*1040*/  FFMA.FTZ R18, R17, R18, 0.49999994039535522461 ;  /* 0x3efffffe11127423 */ /* 0x000fc80000010012 */
[----:B------:R-:W-:-:S04]  /*1050*/  FMUL R18, R17, R18 ;  /* 0x0000001211127220 */ /* 0x000fc80000400000 */
[----:B------:R-:W-:Y:S01]  /*1060*/  FFMA.FTZ R18, R17, R18, R17 ;  /* 0x0000001211127223 */ /* 0x000fe20000010011 */
[----:B0-----:R-:W-:-:S04]  /*1070*/  FADD R17, R7, -1 ;  /* 0xbf80000007117421 */ /* 0x001fc80000000000 */
[----:B------:R-:W-:Y:S01]  /*1080*/  FFMA.FTZ R7, R7, R18, R17 ;  /* 0x0000001207077223 */ /* 0x000fe20000010011 */
[----:B------:R-:W-:Y:S01]  /*1090*/  FFMA.FTZ R17, -R4, 0.693145751953125, R12 ;  /* 0x3f31720004117823 */ /* 0x000fe2000001010c */
[----:B------:R-:W-:Y:S02]  /*10a0*/  FSEL R18, R6, R24, P3 ;  /* 0x0000001806127208 */ /* 0x000fe40001800000 */
[C---:B------:R-:W-:Y:S01]  /*10b0*/  FSETP.NEU.AND P3, PT, R4.reuse, 128, PT ;  /* 0x430000000400780b */ /* 0x040fe20003f6d000 */
[----:B------:R-:W-:-:S03]  /*10c0*/  FFMA.FTZ R6, -R4, 1.428606765330187045e-06, R17 ;  /* 0x35bfbe8e04067823 */ /* 0x000fc60000010111 */
[----:B------:R-:W-:Y:S01]  /*10d0*/  FSEL R17, R4, 127, P3 ;  /* 0x42fe000004117808 */ /* 0x000fe20001800000 */
[----:B------:R-:W-:-:S04]  /*10e0*/  FFMA.FTZ R24, R6, R23, 0.0083824126049876213074 ;  /* 0x3c09566306187423 */ /* 0x000fc80000010017 */
[C---:B------:R-:W-:Y:S01]  /*10f0*/  FFMA.FTZ R24, R6.reuse, R24, 0.041667830199003219604 ;  /* 0x3d2aabe306187423 */ /* 0x040fe20000010018 */
[----:B------:R-:W0:Y:S03]  /*1100*/  MUFU.EX2 R17, R17 ;  /* 0x0000001100117308 */ /* 0x000e260000000800 */
[----:B------:R-:W-:-:S04]  /*1110*/  FFMA.FTZ R24, R6, R24, 0.16666397452354431152 ;  /* 0x3e2aa9f606187423 */ /* 0x000fc80000010018 */
[----:B------:R-:W-:-:S04]  /*1120*/  FFMA.FTZ R24, R6, R24, 0.49999994039535522461 ;  /* 0x3efffffe06187423 */ /* 0x000fc80000010018 */
[----:B------:R-:W-:-:S04]  /*1130*/  FMUL R24, R6, R24 ;  /* 0x0000001806187220 */ /* 0x000fc80000400000 */
[----:B------:R-:W-:Y:S01]  /*1140*/  FFMA.FTZ R6, R6, R24, R6 ;  /* 0x0000001806067223 */ /* 0x000fe20000010006 */
[----:B0-----:R-:W-:-:S04]  /*1150*/  FADD R24, R17, -1 ;  /* 0xbf80000011187421 */ /* 0x001fc80000000000 */
[----:B------:R-:W-:Y:S01]  /*1160*/  FFMA.FTZ R6, R17, R6, R24 ;  /* 0x0000000611067223 */ /* 0x000fe20000010018 */
[----:B------:R-:W-:Y:S01]  /*1170*/  FSEL R17, R5, R25, P2 ;  /* 0x0000001905117208 */ /* 0x000fe20001000000 */
[----:B------:R-:W-:-:S04]  /*1180*/  FADD R5, R22, R11 ;  /* 0x0000000b16057221 */ /* 0x000fc80000000000 */
[----:B------:R-:W-:Y:S01]  /*1190*/  FMUL R24, R5, 1.4426950216293334961 ;  /* 0x3fb8aa3b05187820 */ /* 0x000fe20000400000 */
[----:B------:R-:W-:Y:S01]  /*11a0*/  @!P6 FADD R10, R10, R10 ;  /* 0x0000000a0a0ae221 */ /* 0x000fe20000000000 */
[C---:B------:R-:W-:Y:S02]  /*11b0*/  FSETP.GT.AND P6, PT, R15.reuse, 128, PT ;  /* 0x430000000f00780b */ /* 0x040fe40003fc4000 */
[----:B------:R-:W-:Y:S02]  /*11c0*/  FSETP.NEU.AND P2, PT, R14, RZ, PT ;  /* 0x000000ff0e00720b */ /* 0x000fe40003f4d000 */
[----:B------:R-:W0:Y:S01]  /*11d0*/  FRND R24, R24 ;  /* 0x0000001800187307 */ /* 0x000e220000201000 */
[----:B------:R-:W-:Y:S02]  /*11e0*/  FSEL R25, R10, +INF , !P6 ;  /* 0x7f8000000a197808 */ /* 0x000fe40007000000 */
[----:B------:R-:W-:Y:S01]  /*11f0*/  FSETP.GEU.AND P6, PT, R15, -25, PT ;  /* 0xc1c800000f00780b */ /* 0x000fe20003fce000 */
[----:B------:R-:W-:Y:S01]  /*1200*/  FADD.FTZ R15, |R5|, -RZ ;  /* 0x800000ff050f7221 */ /* 0x000fe20000010200 */
[----:B------:R-:W-:Y:S01]  /*1210*/  @!P4 FADD R7, R7, R7 ;  /* 0x000000070707c221 */ /* 0x000fe20000000000 */
[----:B------:R-:W-:-:S03]  /*1220*/  FADD R10, R14, R14 ;  /* 0x0000000e0e0a7221 */ /* 0x000fc60000000000 */
[----:B------:R-:W-:Y:S02]  /*1230*/  FSETP.GEU.AND P4, PT, R15, 0.40999999642372131348, PT ;  /* 0x3ed1eb850f00780b */ /* 0x000fe40003f8e000 */
[----:B------:R-:W-:Y:S01]  /*1240*/  @P2 FSEL R10, R25, -1, P6 ;  /* 0xbf800000190a2808 */ /* 0x000fe20003000000 */
[----:B------:R-:W-:Y:S01]  /*1250*/  FADD R15, R22, R11 ;  /* 0x0000000b160f7221 */ /* 0x000fe20000000000 */
[----:B0-----:R-:W-:Y:S02]  /*1260*/  FSEL R25, R24, RZ, P4 ;  /* 0x000000ff18197208 */ /* 0x001fe40002000000 */
[----:B------:R-:W-:-:S03]  /*1270*/  FSETP.GT.AND P6, PT, R26, 128, PT ;  /* 0x430000001a00780b */ /* 0x000fc60003fc4000 */
[----:B------:R-:W-:Y:S01]  /*1280*/  FFMA.FTZ R24, -R25, 0.693145751953125, R15 ;  /* 0x3f31720019187823 */ /* 0x000fe2000001010f */
[----:B------:R-:W-:-:S03]  /*1290*/  FSEL R27, R7, +INF , !P6 ;  /* 0x7f800000071b7808 */ /* 0x000fc60007000000 */
[C---:B------:R-:W-:Y:S01]  /*12a0*/  FFMA.FTZ R24, -R25.reuse, 1.428606765330187045e-06, R24 ;  /* 0x35bfbe8e19187823 */ /* 0x040fe20000010118 */
[C---:B------:R-:W-:Y:S02]  /*12b0*/  FSETP.NEU.AND P4, PT, R25.reuse, 128, PT ;  /* 0x430000001900780b */ /* 0x040fe40003f8d000 */
[----:B------:R-:W-:Y:S01]  /*12c0*/  FSETP.GEU.AND P6, PT, R26, -25, PT ;  /* 0xc1c800001a00780b */ /* 0x000fe20003fce000 */
[----:B------:R-:W-:Y:S01]  /*12d0*/  FFMA.FTZ R26, R24, R23, 0.0083824126049876213074 ;  /* 0x3c095663181a7423 */ /* 0x000fe20000010017 */
[----:B------:R-:W-:-:S03]  /*12e0*/  FSEL R23, R25, 127, P4 ;  /* 0x42fe000019177808 */ /* 0x000fc60002000000 */
[C---:B------:R-:W-:Y:S01]  /*12f0*/  FFMA.FTZ R26, R24.reuse, R26, 0.041667830199003219604 ;  /* 0x3d2aabe3181a7423 */ /* 0x040fe2000001001a */
[----:B------:R-:W0:Y:S03]  /*1300*/  MUFU.EX2 R25, R23 ;  /* 0x0000001700197308 */ /* 0x000e260000000800 */
[----:B------:R-:W-:Y:S01]  /*1310*/  FFMA.FTZ R26, R24, R26, 0.16666397452354431152 ;  /* 0x3e2aa9f6181a7423 */ /* 0x000fe2000001001a */
[----:B------:R-:W-:-:S03]  /*1320*/  FSETP.NEU.AND P2, PT, R13, RZ, PT ;  /* 0x000000ff0d00720b */ /* 0x000fc60003f4d000 */
[----:B------:R-:W-:-:S04]  /*1330*/  FFMA.FTZ R26, R24, R26, 0.49999994039535522461 ;  /* 0x3efffffe181a7423 */ /* 0x000fc8000001001a */
[----:B------:R-:W-:-:S04]  /*1340*/  FMUL R26, R24, R26 ;  /* 0x0000001a181a7220 */ /* 0x000fc80000400000 */
[----:B------:R-:W-:Y:S01]  /*1350*/  FFMA.FTZ R26, R24, R26, R24 ;  /* 0x0000001a181a7223 */ /* 0x000fe20000010018 */
[----:B0-----:R-:W-:Y:S01]  /*1360*/  FADD R24, R25, -1 ;  /* 0xbf80000019187421 */ /* 0x001fe20000000000 */
[----:B------:R-:W-:Y:S01]  /*1370*/  FADD R7, R13, R13 ;  /* 0x0000000d0d077221 */ /* 0x000fe20000000000 */
[----:B------:R-:W-:Y:S02]  /*1380*/  @P2 FSEL R7, R27, -1, P6 ;  /* 0xbf8000001b072808 */ /* 0x000fe40003000000 */
[----:B------:R-:W-:Y:S01]  /*1390*/  FFMA.FTZ R25, R25, R26, R24 ;  /* 0x0000001a19197223 */ /* 0x000fe20000010018 */
[----:B------:R-:W-:Y:S02]  /*13a0*/  FSETP.NEU.AND P2, PT, R5, RZ, PT ;  /* 0x000000ff0500720b */ /* 0x000fe40003f4d000 */
[----:B------:R-:W-:Y:S02]  /*13b0*/  FSEL R26, R4, 127, P3 ;  /* 0x42fe0000041a7808 */ /* 0x000fe40001800000 */
[----:B------:R-:W0:Y:S01]  /*13c0*/  LDC.64 R4, c[0x0][0x220] ;  /* 0x00008800ff047b82 */ /* 0x000e220000000a00 */
[----:B------:R-:W-:Y:S01]  /*13d0*/  @!P3 FADD R6, R6, R6 ;  /* 0x000000060606b221 */ /* 0x000fe20000000000 */
[----:B------:R-:W-:Y:S01]  /*13e0*/  FSETP.NEU.AND P3, PT, R12, RZ, PT ;  /* 0x000000ff0c00720b */ /* 0x000fe20003f6d000 */
[----:B------:R-:W-:Y:S01]  /*13f0*/  @!P4 FADD R25, R25, R25 ;  /* 0x000000191919c221 */ /* 0x000fe20000000000 */
[----:B------:R-:W-:-:S02]  /*1400*/  FSETP.GT.AND P4, PT, R23, 128, PT ;  /* 0x430000001700780b */ /* 0x000fc40003f84000 */
[----:B------:R-:W-:Y:S02]  /*1410*/  FSETP.GT.AND P6, PT, R26, 128, PT ;  /* 0x430000001a00780b */ /* 0x000fe40003fc4000 */
[----:B------:R-:W-:Y:S02]  /*1420*/  FSEL R25, R25, +INF , !P4 ;  /* 0x7f80000019197808 */ /* 0x000fe40006000000 */
[----:B------:R-:W-:Y:S02]  /*1430*/  FSEL R24, R6, +INF , !P6 ;  /* 0x7f80000006187808 */ /* 0x000fe40007000000 */
[----:B------:R-:W-:Y:S02]  /*1440*/  FSETP.GEU.AND P4, PT, R23, -25, PT ;  /* 0xc1c800001700780b */ /* 0x000fe40003f8e000 */
[----:B------:R-:W-:Y:S01]  /*1450*/  FSETP.GEU.AND P6, PT, R26, -25, PT ;  /* 0xc1c800001a00780b */ /* 0x000fe20003fce000 */
[----:B------:R-:W-:Y:S01]  /*1460*/  FADD R6, R12, R12 ;  /* 0x0000000c0c067221 */ /* 0x000fe20000000000 */
[----:B------:R-:W-:Y:S01]  /*1470*/  FSEL R23, R25, -1, P4 ;  /* 0xbf80000019177808 */ /* 0x000fe20002000000 */
[----:B------:R-:W-:Y:S01]  /*1480*/  @!P2 FADD R23, R15, R15 ;  /* 0x0000000f0f17a221 */ /* 0x000fe20000000000 */
[----:B------:R-:W-:Y:S01]  /*1490*/  @P3 FSEL R6, R24, -1, P6 ;  /* 0xbf80000018063808 */ /* 0x000fe20003000000 */
[----:B------:R1:W-:Y:S01]  /*14a0*/  @!P0 STG.E.128 desc[UR4][R20.64+0x800], R12 ;  /* 0x0008000c14008986 */ /* 0x0003e2000c101d04 */
[----:B------:R-:W-:Y:S01]  /*14b0*/  FSETP.GT.AND P4, PT, R9, -R2, PT ;  /* 0x800000020900720b */ /* 0x000fe20003f84000 */
[----:B0-----:R-:W-:Y:S01]  /*14c0*/  IMAD.WIDE R4, R3, 0x4, R4 ;  /* 0x0000000403047825 */ /* 0x001fe200078e0204 */
[----:B------:R-:W-:-:S02]  /*14d0*/  FSETP.GT.AND P6, PT, R8, -R0, PT ;  /* 0x800000000800720b */ /* 0x000fc40003fc4000 */
[----:B------:R-:W-:Y:S02]  /*14e0*/  FSETP.GT.AND P3, PT, R11, -R22, PT ;  /* 0x800000160b00720b */ /* 0x000fe40003f64000 */
[----:B------:R0:W-:Y:S01]  /*14f0*/  @!P1 STG.E.128 desc[UR4][R4.64], R16 ;  /* 0x0000001004009986 */ /* 0x0001e2000c101d04 */
[----:B-1----:R-:W-:Y:S02]  /*1500*/  FSEL R14, R14, R10, P5 ;  /* 0x0000000a0e0e7208 */ /* 0x002fe40002800000 */
[----:B------:R-:W-:Y:S02]  /*1510*/  FSEL R13, R13, R7, P4 ;  /* 0x000000070d0d7208 */ /* 0x000fe40002000000 */
[----:B------:R-:W-:Y:S02]  /*1520*/  FSEL R12, R12, R6, P6 ;  /* 0x000000060c0c7208 */ /* 0x000fe40003000000 */
[----:B------:R-:W-:Y:S01]  /*1530*/  FSEL R15, R15, R23, P3 ;  /* 0x000000170f0f7208 */ /* 0x000fe20001800000 */
[----:B0-----:R-:W-:Y:S06]  /*1540*/  @P0 EXIT ;  /* 0x000000000000094d */ /* 0x001fec0003800000 */
[----:B------:R-:W-:Y:S01]  /*1550*/  STG.E.128 desc[UR4][R4.64+0x800], R12 ;  /* 0x0008000c04007986 */ /* 0x000fe2000c101d04 */
[----:B------:R-:W-:Y:S05]  /*1560*/  EXIT ;  /* 0x000000000000794d */ /* 0x000fea0003800000 */
.L_x_0:
[----:B------:R-:W-:-:S00]  /*1570*/  BRA `(.L_x_0) ;  /* 0xfffffffc00fc7947 */ /* 0x000fc0000383ffff */
[----:B------:R-:W-:-:S00]  /*1580*/  NOP ;  /* 0x0000000000007918 */ /* 0x000fc00000000000 */
[----:B------:R-:W-:-:S00]  /*1590*/  NOP ;  /* 0x0000000000007918 */ /* 0x000fc00000000000 */
[----:B------:R-:W-:-:S00]  /*15a0*/  NOP ;  /* 0x0000000000007918 */ /* 0x000fc00000000000 */
[----:B------:R-:W-:-:S00]  /*15b0*/  NOP ;  /* 0x0000000000007918 */ /* 0x000fc00000000000 */
[----:B------:R-:W-:-:S00]  /*15c0*/  NOP ;  /* 0x0000000000007918 */ /* 0x000fc00000000000 */
[----:B------:R-:W-:-:S00]  /*15d0*/  NOP ;  /* 0x0000000000007918 */ /* 0x000fc00000000000 */
[----:B------:R-:W-:-:S00]  /*15e0*/  NOP ;  /* 0x0000000000007918 */ /* 0x000fc00000000000 */
[----:B------:R-:W-:-:S00]  /*15f0*/  NOP ;  /* 0x0000000000007918 */ /* 0x000fc00000000000 */
.L_x_1:


//--------------------- .nv.global.init           --------------------------
	.section	.nv.global.init,"aw",@progbits
.nv.global.init:
	.type		_$_str,@object
	.size		_$_str,(.L_0 - _$_str)
_$_str:
        /*0000*/ 	.byte	0x5f, 0x5f, 0x43, 0x55, 0x44, 0x41, 0x5f, 0x46, 0x54, 0x5a, 0x00
.L_0:


//--------------------- .nv.constant0.triton_poi_fused_convolution_elu_0 --------------------------
	.section	.nv.constant0.triton_poi_fused_convolution_elu_0,"a",@progbits
	.sectionflags	@""
	.align	4
.nv.constant0.triton_poi_fused_convolution_elu_0:
	.zero		556
